//
// Generated by NVIDIA NVVM Compiler
//
// Compiler Build ID: CL-36424714
// Cuda compilation tools, release 13.0, V13.0.88
// Based on NVVM 20.0.0
//

.version 9.0
.target sm_100
.address_size 64

	// .globl	_Z17naiveCrossEntropyPfPiS_
// _ZZ17naiveCrossEntropyPfPiS_E9class_ind has been demoted

.visible .entry _Z17naiveCrossEntropyPfPiS_(
	.param .u64 .ptr .align 1 _Z17naiveCrossEntropyPfPiS__param_0,
	.param .u64 .ptr .align 1 _Z17naiveCrossEntropyPfPiS__param_1,
	.param .u64 .ptr .align 1 _Z17naiveCrossEntropyPfPiS__param_2
)
{
	.reg .pred 	%p<4>;
	.reg .b32 	%r<4>;
	.reg .b64 	%rd<5>;
	// demoted variable
	.shared .align 4 .u32 _ZZ17naiveCrossEntropyPfPiS_E9class_ind;
	ld.param.u64 	%rd1, [_Z17naiveCrossEntropyPfPiS__param_1];
	mov.u32 	%r1, %ctaid.x;
	setp.gt.u32 	%p1, %r1, 1048575;
	mov.u32 	%r2, %tid.x;
	setp.ne.s32 	%p2, %r2, 0;
	or.pred  	%p3, %p1, %p2;
	@%p3 bra 	$L__BB0_2;
	cvta.to.global.u64 	%rd2, %rd1;
	mul.wide.u32 	%rd3, %r1, 4;
	add.s64 	%rd4, %rd2, %rd3;
	ld.global.nc.u32 	%r3, [%rd4];
	st.shared.u32 	[_ZZ17naiveCrossEntropyPfPiS_E9class_ind], %r3;
$L__BB0_2:
	ret;

}


// ===== COMPILED SASS (sm_100) =====

	.target	sm_100

	.elftype	@"ET_EXEC"


//--------------------- .note.nv.tkinfo           --------------------------
	.section	.note.nv.tkinfo,"",@"SHT_NOTE"
	.sectionflags	@"SHF_NOTE_NV_TKINFO"
	.tkinfo
        /*0018*/ 	.word	0x00000002
        /*0030*/ 	.string	""
        /*0030*/ 	.string	"ptxas"
        /*0030*/ 	.string	"Cuda compilation tools, release 13.0, V13.0.88"
        /*0030*/ 	.string	"Build cuda_13.0.r13.0/compiler.36424714_0"
        /*0030*/ 	.string	"-arch sm_100 -m 64 "



//--------------------- .note.nv.cuinfo           --------------------------
	.section	.note.nv.cuinfo,"",@"SHT_NOTE"
	.sectionflags	@"SHF_NOTE_NV_CUINFO"
        /*0018*/ 	.short	0x0002
        /*001a*/ 	.short	0x0064
        /*001c*/ 	.short	0x0082
	.zero		2


//--------------------- .nv.info                  --------------------------
	.section	.nv.info,"",@"SHT_CUDA_INFO"
	.align	4


	//----- nvinfo : EIATTR_REGCOUNT
	.align		4
        /*0000*/ 	.byte	0x04, 0x2f
        /*0002*/ 	.short	(.L_1 - .L_0)
	.align		4
.L_0:
        /*0004*/ 	.word	index@(_Z17naiveCrossEntropyPfPiS_)
        /*0008*/ 	.word	0x00000008


	//----- nvinfo : EIATTR_FRAME_SIZE
	.align		4
.L_1:
        /*000c*/ 	.byte	0x04, 0x11
        /*000e*/ 	.short	(.L_3 - .L_2)
	.align		4
.L_2:
        /*0010*/ 	.word	index@(_Z17naiveCrossEntropyPfPiS_)
        /*0014*/ 	.word	0x00000000


	//----- nvinfo : EIATTR_MIN_STACK_SIZE
	.align		4
.L_3:
        /*0018*/ 	.byte	0x04, 0x12
        /*001a*/ 	.short	(.L_5 - .L_4)
	.align		4
.L_4:
        /*001c*/ 	.word	index@(_Z17naiveCrossEntropyPfPiS_)
        /*0020*/ 	.word	0x00000000
.L_5:


//--------------------- .nv.compat                --------------------------
	.section	.nv.compat,"",@"SHT_CUDA_COMPAT_INFO"
	.align	4
        /*0000*/ 	.byte	0x02, 0x09, 0x00, 0x00, 0x02, 0x02, 0x01, 0x00, 0x02, 0x05, 0x05, 0x00, 0x03, 0x07, 0x01, 0x01
        /*0010*/ 	.byte	0x02, 0x03, 0x00, 0x00, 0x02, 0x06, 0x01, 0x00, 0x04, 0x0b, 0x08, 0x00, 0x09, 0x00, 0x00, 0x00
        /*0020*/ 	.byte	0x00, 0x00, 0x00, 0x00


//--------------------- .nv.info._Z17naiveCrossEntropyPfPiS_ --------------------------
	.section	.nv.info._Z17naiveCrossEntropyPfPiS_,"",@"SHT_CUDA_INFO"
	.sectionflags	@""
	.align	4


	//----- nvinfo : EIATTR_CUDA_API_VERSION
	.align		4
        /*0000*/ 	.byte	0x04, 0x37
        /*0002*/ 	.short	(.L_7 - .L_6)
.L_6:
        /*0004*/ 	.word	0x00000082


	//----- nvinfo : EIATTR_KPARAM_INFO
	.align		4
.L_7:
        /*0008*/ 	.byte	0x04, 0x17
        /*000a*/ 	.short	(.L_9 - .L_8)
.L_8:
        /*000c*/ 	.word	0x00000000
        /*0010*/ 	.short	0x0002
        /*0012*/ 	.short	0x0010
        /*0014*/ 	.byte	0x00, 0xf5, 0x21, 0x00


	//----- nvinfo : EIATTR_KPARAM_INFO
	.align		4
.L_9:
        /*0018*/ 	.byte	0x04, 0x17
        /*001a*/ 	.short	(.L_11 - .L_10)
.L_10:
        /*001c*/ 	.word	0x00000000
        /*0020*/ 	.short	0x0001
        /*0022*/ 	.short	0x0008
        /*0024*/ 	.byte	0x00, 0xf5, 0x21, 0x00


	//----- nvinfo : EIATTR_KPARAM_INFO
	.align		4
.L_11:
        /*0028*/ 	.byte	0x04, 0x17
        /*002a*/ 	.short	(.L_13 - .L_12)
.L_12:
        /*002c*/ 	.word	0x00000000
        /*0030*/ 	.short	0x0000
        /*0032*/ 	.short	0x0000
        /*0034*/ 	.byte	0x00, 0xf5, 0x21, 0x00


	//----- nvinfo : EIATTR_SPARSE_MMA_MASK
	.align		4
.L_13:
        /*0038*/ 	.byte	0x03, 0x50
        /*003a*/ 	.short	0x0000


	//----- nvinfo : EIATTR_MAXREG_COUNT
	.align		4
        /*003c*/ 	.byte	0x03, 0x1b
        /*003e*/ 	.short	0x00ff


	//----- nvinfo : EIATTR_MERCURY_ISA_VERSION
	.align		4
        /*0040*/ 	.byte	0x03, 0x5f
        /*0042*/ 	.short	0x0101


	//----- nvinfo : EIATTR_VRC_CTA_INIT_COUNT
	.align		4
        /*0044*/ 	.byte	0x02, 0x4a
	.zero		1
	.zero		1


	//----- nvinfo : EIATTR_EXIT_INSTR_OFFSETS
	.align		4
        /*0048*/ 	.byte	0x04, 0x1c
        /*004a*/ 	.short	(.L_15 - .L_14)


	//   ....[0]....
.L_14:
        /*004c*/ 	.word	0x00000050


	//   ....[1]....
        /*0050*/ 	.word	0x000000e0


	//----- nvinfo : EIATTR_CBANK_PARAM_SIZE
	.align		4
.L_15:
        /*0054*/ 	.byte	0x03, 0x19
        /*0056*/ 	.short	0x0018


	//----- nvinfo : EIATTR_PARAM_CBANK
	.align		4
        /*0058*/ 	.byte	0x04, 0x0a
        /*005a*/ 	.short	(.L_17 - .L_16)
	.align		4
.L_16:
        /*005c*/ 	.word	index@(.nv.constant0._Z17naiveCrossEntropyPfPiS_)
        /*0060*/ 	.short	0x0380
        /*0062*/ 	.short	0x0018


	//----- nvinfo : EIATTR_SW_WAR
	.align		4
.L_17:
        /*0064*/ 	.byte	0x04, 0x36
        /*0066*/ 	.short	(.L_19 - .L_18)
.L_18:
        /*0068*/ 	.word	0x00000008
.L_19:


//--------------------- .nv.callgraph             --------------------------
	.section	.nv.callgraph,"",@"SHT_CUDA_CALLGRAPH"
	.align	4
	.sectionentsize	8
	.align		4
        /*0000*/ 	.word	0x00000000
	.align		4
        /*0004*/ 	.word	0xffffffff
	.align		4
        /*0008*/ 	.word	0x00000000
	.align		4
        /*000c*/ 	.word	0xfffffffe
	.align		4
        /*0010*/ 	.word	0x00000000
	.align		4
        /*0014*/ 	.word	0xfffffffd
	.align		4
        /*0018*/ 	.word	0x00000000
	.align		4
        /*001c*/ 	.word	0xfffffffc


//--------------------- .text._Z17naiveCrossEntropyPfPiS_ --------------------------
	.section	.text._Z17naiveCrossEntropyPfPiS_,"ax",@progbits
	.align	128
        .global         _Z17naiveCrossEntropyPfPiS_
        .type           _Z17naiveCrossEntropyPfPiS_,@function
        .size           _Z17naiveCrossEntropyPfPiS_,(.L_x_1 - _Z17naiveCrossEntropyPfPiS_)
        .other          _Z17naiveCrossEntropyPfPiS_,@"STO_CUDA_ENTRY STV_DEFAULT"
_Z17naiveCrossEntropyPfPiS_:
.text._Z17naiveCrossEntropyPfPiS_:
[----:B------:R-:W-:Y:S01]  /*0000*/  LDC R1, c[0x0][0x37c] ;  /* 0x0000df00ff017b82 */ /* 0x000fe20000000800 */
[----:B------:R-:W0:Y:S01]  /*0010*/  S2R R0, SR_TID.X ;  /* 0x0000000000007919 */ /* 0x000e220000002100 */
[----:B------:R-:W1:Y:S01]  /*0020*/  S2R R5, SR_CTAID.X ;  /* 0x0000000000057919 */ /* 0x000e620000002500 */
[----:B0-----:R-:W-:-:S04]  /*0030*/  ISETP.NE.AND P0, PT, R0, RZ, PT ;  /* 0x000000ff0000720c */ /* 0x001fc80003f05270 */
[----:B-1----:R-:W-:-:S13]  /*0040*/  ISETP.GT.U32.OR P0, PT, R5, 0xfffff, P0 ;  /* 0x000fffff0500780c */ /* 0x002fda0000704470 */
[----:B------:R-:W-:Y:S05]  /*0050*/  @P0 EXIT ;  /* 0x000000000000094d */ /* 0x000fea0003800000 */
[----:B------:R-:W0:Y:S01]  /*0060*/  LDC.64 R2, c[0x0][0x388] ;  /* 0x0000e200ff027b82 */ /* 0x000e220000000a00 */
[----:B------:R-:W1:Y:S01]  /*0070*/  LDCU.64 UR4, c[0x0][0x358] ;  /* 0x00006b00ff0477ac */ /* 0x000e620008000a00 */
[----:B0-----:R-:W-:-:S06]  /*0080*/  IMAD.WIDE.U32 R2, R5, 0x4, R2 ;  /* 0x0000000405027825 */ /* 0x001fcc00078e0002 */
[----:B-1----:R-:W2:Y:S01]  /*0090*/  LDG.E.CONSTANT R2, desc[UR4][R2.64] ;  /* 0x0000000402027981 */ /* 0x002ea2000c1e9900 */
[----:B------:R-:W0:Y:S01]  /*00a0*/  S2UR UR5, SR_CgaCtaId ;  /* 0x00000000000579c3 */ /* 0x000e220000008800 */
[----:B------:R-:W-:Y:S02]  /*00b0*/  UMOV UR4, 0x400 ;  /* 0x0000040000047882 */ /* 0x000fe40000000000 */
[----:B0-----:R-:W-:-:S09]  /*00c0*/  ULEA UR4, UR5, UR4, 0x18 ;  /* 0x0000000405047291 */ /* 0x001fd2000f8ec0ff */
[----:B--2---:R-:W-:Y:S01]  /*00d0*/  STS [UR4], R2 ;  /* 0x00000002ff007988 */ /* 0x004fe20008000804 */
[----:B------:R-:W-:Y:S05]  /*00e0*/  EXIT ;  /* 0x000000000000794d */ /* 0x000fea0003800000 */
.L_x_0:
[----:B------:R-:W-:-:S00]  /*00f0*/  BRA `(.L_x_0) ;  /* 0xfffffffc00fc7947 */ /* 0x000fc0000383ffff */
[----:B------:R-:W-:-:S00]  /*0100*/  NOP ;  /* 0x0000000000007918 */ /* 0x000fc00000000000 */
[----:B------:R-:W-:-:S00]  /*0110*/  NOP ;  /* 0x0000000000007918 */ /* 0x000fc00000000000 */
[----:B------:R-:W-:-:S00]  /*0120*/  NOP ;  /* 0x0000000000007918 */ /* 0x000fc00000000000 */
[----:B------:R-:W-:-:S00]  /*0130*/  NOP ;  /* 0x0000000000007918 */ /* 0x000fc00000000000 */
[----:B------:R-:W-:-:S00]  /*0140*/  NOP ;  /* 0x0000000000007918 */ /* 0x000fc00000000000 */
[----:B------:R-:W-:-:S00]  /*0150*/  NOP ;  /* 0x0000000000007918 */ /* 0x000fc00000000000 */
[----:B------:R-:W-:-:S00]  /*0160*/  NOP ;  /* 0x0000000000007918 */ /* 0x000fc00000000000 */
[----:B------:R-:W-:-:S00]  /*0170*/  NOP ;  /* 0x0000000000007918 */ /* 0x000fc00000000000 */
.L_x_1:


//--------------------- .nv.shared._Z17naiveCrossEntropyPfPiS_ --------------------------
	.section	.nv.shared._Z17naiveCrossEntropyPfPiS_,"aw",@nobits
	.sectionflags	@""
	.align	4
.nv.shared._Z17naiveCrossEntropyPfPiS_:
	.zero		1028


//--------------------- .nv.shared.reserved.0     --------------------------
	.section	.nv.shared.reserved.0,"aw",@nobits
	.weak		__nv_reservedSMEM_offset_0_alias
	.size		__nv_reservedSMEM_offset_0_alias, 0, 64
	.other		__nv_reservedSMEM_offset_0_alias,@"STO_CUDA_RESERVED_SHARED STV_DEFAULT"
__nv_reservedSMEM_offset_0_alias:
	.zero		0
	.zero		64


//--------------------- .nv.constant0._Z17naiveCrossEntropyPfPiS_ --------------------------
	.section	.nv.constant0._Z17naiveCrossEntropyPfPiS_,"a",@progbits
	.sectionflags	@""
	.align	4
.nv.constant0._Z17naiveCrossEntropyPfPiS_:
	.zero		920


//--------------------- SYMBOLS --------------------------

	.type		.nv.reservedSmem.offset0,@object
	.size		.nv.reservedSmem.offset0,0x4
	.type		.nv.reservedSmem.cap,@object
	.size		.nv.reservedSmem.cap,0x4
